	.headerflags	@"EF_CUDA_TEXMODE_UNIFIED EF_CUDA_64BIT_ADDRESS EF_CUDA_ACCELERATORS EF_CUDA_SM90 EF_CUDA_VIRTUAL_SM(EF_CUDA_SM90)"
	.elftype	@"ET_EXEC"


//--------------------- .nv.info                  --------------------------
	.section	.nv.info,"",@"SHT_CUDA_INFO"
	.align	4


	//----- nvinfo : EIATTR_REGCOUNT
	.align		4
        /*0000*/ 	.byte	0x04, 0x2f
        /*0002*/ 	.short	(.L_3 - .L_2)
	.align		4
.L_2:
        /*0004*/ 	.word	index@(triton_poi_fused__native_batch_norm_legit_no_training_add_convolution_relu_14)
        /*0008*/ 	.word	0x00000020


	//----- nvinfo : EIATTR_MIN_STACK_SIZE
	.align		4
.L_3:
        /*000c*/ 	.byte	0x04, 0x12
        /*000e*/ 	.short	(.L_5 - .L_4)
	.align		4
.L_4:
        /*0010*/ 	.word	index@(triton_poi_fused__native_batch_norm_legit_no_training_add_convolution_relu_14)
        /*0014*/ 	.word	0x00000000


	//----- nvinfo : EIATTR_FRAME_SIZE
	.align		4
.L_5:
        /*0018*/ 	.byte	0x04, 0x11
        /*001a*/ 	.short	(.L_7 - .L_6)
	.align		4
.L_6:
        /*001c*/ 	.word	index@(triton_poi_fused__native_batch_norm_legit_no_training_add_convolution_relu_14)
        /*0020*/ 	.word	0x00000000


	//----- nvinfo : EIATTR_MIN_STACK_SIZE
	.align		4
.L_7:
        /*0024*/ 	.byte	0x04, 0x12
        /*0026*/ 	.short	(.L_9 - .L_8)
	.align		4
.L_8:
        /*0028*/ 	.word	index@(triton_poi_fused__native_batch_norm_legit_no_training_add_convolution_relu_14)
        /*002c*/ 	.word	0x00000000
.L_9:


//--------------------- .nv.info.triton_poi_fused__native_batch_norm_legit_no_training_add_convolution_relu_14 --------------------------
	.section	.nv.info.triton_poi_fused__native_batch_norm_legit_no_training_add_convolution_relu_14,"",@"SHT_CUDA_INFO"
	.sectionflags	@""
	.align	4


	//----- nvinfo : EIATTR_CUDA_API_VERSION
	.align		4
        /*0000*/ 	.byte	0x04, 0x37
        /*0002*/ 	.short	(.L_11 - .L_10)
.L_10:
        /*0004*/ 	.word	0x0000007c


	//----- nvinfo : EIATTR_KPARAM_INFO
	.align		4
.L_11:
        /*0008*/ 	.byte	0x04, 0x17
        /*000a*/ 	.short	(.L_13 - .L_12)
.L_12:
        /*000c*/ 	.word	0x00000000
        /*0010*/ 	.short	0x000d
        /*0012*/ 	.short	0x0068
        /*0014*/ 	.byte	0x00, 0xf0, 0x11, 0x00


	//----- nvinfo : EIATTR_KPARAM_INFO
	.align		4
.L_13:
        /*0018*/ 	.byte	0x04, 0x17
        /*001a*/ 	.short	(.L_15 - .L_14)
.L_14:
        /*001c*/ 	.word	0x00000000
        /*0020*/ 	.short	0x000c
        /*0022*/ 	.short	0x0060
        /*0024*/ 	.byte	0x00, 0xf4, 0x21, 0x00


	//----- nvinfo : EIATTR_KPARAM_INFO
	.align		4
.L_15:
        /*0028*/ 	.byte	0x04, 0x17
        /*002a*/ 	.short	(.L_17 - .L_16)
.L_16:
        /*002c*/ 	.word	0x00000000
        /*0030*/ 	.short	0x000b
        /*0032*/ 	.short	0x0058
        /*0034*/ 	.byte	0x00, 0xf4, 0x21, 0x00


	//----- nvinfo : EIATTR_KPARAM_INFO
	.align		4
.L_17:
        /*0038*/ 	.byte	0x04, 0x17
        /*003a*/ 	.short	(.L_19 - .L_18)
.L_18:
        /*003c*/ 	.word	0x00000000
        /*0040*/ 	.short	0x000a
        /*0042*/ 	.short	0x0050
        /*0044*/ 	.byte	0x00, 0xf4, 0x21, 0x00


	//----- nvinfo : EIATTR_KPARAM_INFO
	.align		4
.L_19:
        /*0048*/ 	.byte	0x04, 0x17
        /*004a*/ 	.short	(.L_21 - .L_20)
.L_20:
        /*004c*/ 	.word	0x00000000
        /*0050*/ 	.short	0x0009
        /*0052*/ 	.short	0x0048
        /*0054*/ 	.byte	0x00, 0xf4, 0x21, 0x00


	//----- nvinfo : EIATTR_KPARAM_INFO
	.align		4
.L_21:
        /*0058*/ 	.byte	0x04, 0x17
        /*005a*/ 	.short	(.L_23 - .L_22)
.L_22:
        /*005c*/ 	.word	0x00000000
        /*0060*/ 	.short	0x0008
        /*0062*/ 	.short	0x0040
        /*0064*/ 	.byte	0x00, 0xf4, 0x21, 0x00


	//----- nvinfo : EIATTR_KPARAM_INFO
	.align		4
.L_23:
        /*0068*/ 	.byte	0x04, 0x17
        /*006a*/ 	.short	(.L_25 - .L_24)
.L_24:
        /*006c*/ 	.word	0x00000000
        /*0070*/ 	.short	0x0007
        /*0072*/ 	.short	0x0038
        /*0074*/ 	.byte	0x00, 0xf4, 0x21, 0x00


	//----- nvinfo : EIATTR_KPARAM_INFO
	.align		4
.L_25:
        /*0078*/ 	.byte	0x04, 0x17
        /*007a*/ 	.short	(.L_27 - .L_26)
.L_26:
        /*007c*/ 	.word	0x00000000
        /*0080*/ 	.short	0x0006
        /*0082*/ 	.short	0x0030
        /*0084*/ 	.byte	0x00, 0xf4, 0x21, 0x00


	//----- nvinfo : EIATTR_KPARAM_INFO
	.align		4
.L_27:
        /*0088*/ 	.byte	0x04, 0x17
        /*008a*/ 	.short	(.L_29 - .L_28)
.L_28:
        /*008c*/ 	.word	0x00000000
        /*0090*/ 	.short	0x0005
        /*0092*/ 	.short	0x0028
        /*0094*/ 	.byte	0x00, 0xf4, 0x21, 0x00


	//----- nvinfo : EIATTR_KPARAM_INFO
	.align		4
.L_29:
        /*0098*/ 	.byte	0x04, 0x17
        /*009a*/ 	.short	(.L_31 - .L_30)
.L_30:
        /*009c*/ 	.word	0x00000000
        /*00a0*/ 	.short	0x0004
        /*00a2*/ 	.short	0x0020
        /*00a4*/ 	.byte	0x00, 0xf4, 0x21, 0x00


	//----- nvinfo : EIATTR_KPARAM_INFO
	.align		4
.L_31:
        /*00a8*/ 	.byte	0x04, 0x17
        /*00aa*/ 	.short	(.L_33 - .L_32)
.L_32:
        /*00ac*/ 	.word	0x00000000
        /*00b0*/ 	.short	0x0003
        /*00b2*/ 	.short	0x0018
        /*00b4*/ 	.byte	0x00, 0xf4, 0x21, 0x00


	//----- nvinfo : EIATTR_KPARAM_INFO
	.align		4
.L_33:
        /*00b8*/ 	.byte	0x04, 0x17
        /*00ba*/ 	.short	(.L_35 - .L_34)
.L_34:
        /*00bc*/ 	.word	0x00000000
        /*00c0*/ 	.short	0x0002
        /*00c2*/ 	.short	0x0010
        /*00c4*/ 	.byte	0x00, 0xf4, 0x21, 0x00


	//----- nvinfo : EIATTR_KPARAM_INFO
	.align		4
.L_35:
        /*00c8*/ 	.byte	0x04, 0x17
        /*00ca*/ 	.short	(.L_37 - .L_36)
.L_36:
        /*00cc*/ 	.word	0x00000000
        /*00d0*/ 	.short	0x0001
        /*00d2*/ 	.short	0x0008
        /*00d4*/ 	.byte	0x00, 0xf4, 0x21, 0x00


	//----- nvinfo : EIATTR_KPARAM_INFO
	.align		4
.L_37:
        /*00d8*/ 	.byte	0x04, 0x17
        /*00da*/ 	.short	(.L_39 - .L_38)
.L_38:
        /*00dc*/ 	.word	0x00000000
        /*00e0*/ 	.short	0x0000
        /*00e2*/ 	.short	0x0000
        /*00e4*/ 	.byte	0x00, 0xf4, 0x21, 0x00


	//----- nvinfo : EIATTR_SPARSE_MMA_MASK
	.align		4
.L_39:
        /*00e8*/ 	.byte	0x03, 0x50
        /*00ea*/ 	.short	0x0000


	//----- nvinfo : EIATTR_MAXREG_COUNT
	.align		4
        /*00ec*/ 	.byte	0x03, 0x1b
        /*00ee*/ 	.short	0x00ff


	//----- nvinfo : EIATTR_EXIT_INSTR_OFFSETS
	.align		4
        /*00f0*/ 	.byte	0x04, 0x1c
        /*00f2*/ 	.short	(.L_41 - .L_40)


	//   ....[0]....
.L_40:
        /*00f4*/ 	.word	0x00000740


	//----- nvinfo : EIATTR_REQNTID
	.align		4
.L_41:
        /*00f8*/ 	.byte	0x04, 0x10
        /*00fa*/ 	.short	(.L_43 - .L_42)
.L_42:
        /*00fc*/ 	.word	0x00000080
        /*0100*/ 	.word	0x00000001
        /*0104*/ 	.word	0x00000001


	//----- nvinfo : EIATTR_CBANK_PARAM_SIZE
	.align		4
.L_43:
        /*0108*/ 	.byte	0x03, 0x19
        /*010a*/ 	.short	0x006c


	//----- nvinfo : EIATTR_PARAM_CBANK
	.align		4
        /*010c*/ 	.byte	0x04, 0x0a
        /*010e*/ 	.short	(.L_45 - .L_44)
	.align		4
.L_44:
        /*0110*/ 	.word	index@(.nv.constant0.triton_poi_fused__native_batch_norm_legit_no_training_add_convolution_relu_14)
        /*0114*/ 	.short	0x0210
        /*0116*/ 	.short	0x006c


	//----- nvinfo : EIATTR_SW_WAR
	.align		4
.L_45:
        /*0118*/ 	.byte	0x04, 0x36
        /*011a*/ 	.short	(.L_47 - .L_46)
.L_46:
        /*011c*/ 	.word	0x00000008
.L_47:


//--------------------- .nv.callgraph             --------------------------
	.section	.nv.callgraph,"",@"SHT_CUDA_CALLGRAPH"
	.align	4
	.sectionentsize	8
	.align		4
        /*0000*/ 	.word	0x00000000
	.align		4
        /*0004*/ 	.word	0xffffffff
	.align		4
        /*0008*/ 	.word	0x00000000
	.align		4
        /*000c*/ 	.word	0xfffffffe
	.align		4
        /*0010*/ 	.word	0x00000000
	.align		4
        /*0014*/ 	.word	0xfffffffd
	.align		4
        /*0018*/ 	.word	0x00000000
	.align		4
        /*001c*/ 	.word	0xfffffffc


//--------------------- .nv.constant4             --------------------------
	.section	.nv.constant4,"a",@progbits
	.align	8
	.align		8
.nv.constant4:
        /*0000*/ 	.dword	_$_str
	.align		8
        /*0008*/ 	.dword	_$_str_$_2


//--------------------- .text.triton_poi_fused__native_batch_norm_legit_no_training_add_convolution_relu_14 --------------------------
	.section	.text.triton_poi_fused__native_batch_norm_legit_no_training_add_convolution_relu_14,"ax",@progbits
	.align	128
        .global         triton_poi_fused__native_batch_norm_legit_no_training_add_convolution_relu_14
        .type           triton_poi_fused__native_batch_norm_legit_no_training_add_convolution_relu_14,@function
        .size           triton_poi_fused__native_batch_norm_legit_no_training_add_convolution_relu_14,(.L_x_1 - triton_poi_fused__native_batch_norm_legit_no_training_add_convolution_relu_14)
        .other          triton_poi_fused__native_batch_norm_legit_no_training_add_convolution_relu_14,@"STO_CUDA_ENTRY STV_DEFAULT"
triton_poi_fused__native_batch_norm_legit_no_training_add_convolution_relu_14:
.text.triton_poi_fused__native_batch_norm_legit_no_training_add_convolution_relu_14:
[----:B------:R-:W-:Y:S01]  /*0000*/  LDC R1, c[0x0][0x28] ;  /* 0x00000a00ff017b82 */ /* 0x000fe20000000800 */
[----:B------:R-:W1:Y:S07]  /*0010*/  S2R R0, SR_TID.X ;  /* 0x0000000000007919 */ /* 0x000e6e0000002100 */
[----:B------:R-:W2:Y:S01]  /*0020*/  LDC.64 R2, c[0x0][0x240] ;  /* 0x00009000ff027b82 */ /* 0x000ea20000000a00 */
[----:B------:R-:W-:Y:S01]  /*0030*/  ULDC.64 UR4, c[0x0][0x208] ;  /* 0x0000820000047ab9 */ /* 0x000fe20000000a00 */
[----:B------:R-:W3:Y:S06]  /*0040*/  S2R R7, SR_CTAID.X ;  /* 0x0000000000077919 */ /* 0x000eec0000002500 */
[----:B------:R-:W4:Y:S08]  /*0050*/  LDC.64 R14, c[0x0][0x260] ;  /* 0x00009800ff0e7b82 */ /* 0x000f300000000a00 */
[----:B------:R-:W5:Y:S01]  /*0060*/  LDC.64 R10, c[0x0][0x230] ;  /* 0x00008c00ff0a7b82 */ /* 0x000f620000000a00 */
[----:B------:R-:W-:-:S07]  /*0070*/  HFMA2.MMA R17, -RZ, RZ, 1.625, 0 ;  /* 0x3e800000ff117435 */ /* 0x000fce00000001ff */
[----:B------:R-:W5:Y:S01]  /*0080*/  LDC.64 R28, c[0x0][0x228] ;  /* 0x00008a00ff1c7b82 */ /* 0x000f620000000a00 */
[----:B-1----:R-:W-:-:S07]  /*0090*/  SHF.L.U32 R0, R0, 0x1, RZ ;  /* 0x0000000100007819 */ /* 0x002fce00000006ff */
[----:B------:R-:W1:Y:S01]  /*00a0*/  LDC.64 R22, c[0x0][0x248] ;  /* 0x00009200ff167b82 */ /* 0x000e620000000a00 */
[----:B---3--:R-:W-:Y:S02]  /*00b0*/  SHF.R.S32.HI R5, RZ, 0x17, R7 ;  /* 0x00000017ff057819 */ /* 0x008fe40000011407 */
[----:B------:R-:W-:Y:S02]  /*00c0*/  LOP3.LUT R0, R0, 0xfe, RZ, 0xc0, !PT ;  /* 0x000000fe00007812 */ /* 0x000fe400078ec0ff */
[----:B------:R-:W-:-:S03]  /*00d0*/  SGXT R5, R5, 0x1 ;  /* 0x000000010505781a */ /* 0x000fc60000000200 */
[----:B------:R-:W3:Y:S01]  /*00e0*/  LDC.64 R24, c[0x0][0x250] ;  /* 0x00009400ff187b82 */ /* 0x000ee20000000a00 */
[----:B------:R-:W-:-:S04]  /*00f0*/  LEA R0, R7, R0, 0x8 ;  /* 0x0000000007007211 */ /* 0x000fc800078e40ff */
[----:B------:R-:W-:-:S03]  /*0100*/  LEA.HI R5, R5, R0, RZ, 0x5 ;  /* 0x0000000005057211 */ /* 0x000fc600078f28ff */
[----:B------:R-:W1:Y:S01]  /*0110*/  LDC.64 R6, c[0x0][0x258] ;  /* 0x00009600ff067b82 */ /* 0x000e620000000a00 */
[----:B------:R-:W-:-:S04]  /*0120*/  LOP3.LUT R5, R5, 0xffffffe0, RZ, 0xc0, !PT ;  /* 0xffffffe005057812 */ /* 0x000fc800078ec0ff */
[----:B------:R-:W-:-:S03]  /*0130*/  IADD3 R13, R0, -R5, RZ ;  /* 0x80000005000d7210 */ /* 0x000fc60007ffe0ff */
[----:B------:R-:W1:Y:S02]  /*0140*/  LDC.64 R4, c[0x0][0x218] ;  /* 0x00008600ff047b82 */ /* 0x000e640000000a00 */
[----:B--2---:R-:W-:-:S06]  /*0150*/  IMAD.WIDE R2, R13, 0x4, R2 ;  /* 0x000000040d027825 */ /* 0x004fcc00078e0202 */
[----:B------:R-:W2:Y:S01]  /*0160*/  LDG.E.EL.64 R2, desc[UR4][R2.64] ;  /* 0x0000000402027981 */ /* 0x000ea2000c2e1b00 */
[C---:B----4-:R-:W-:Y:S01]  /*0170*/  IMAD.WIDE R14, R13.reuse, 0x4, R14 ;  /* 0x000000040d0e7825 */ /* 0x050fe200078e020e */
[----:B------:R-:W4:Y:S05]  /*0180*/  LDC.64 R20, c[0x0][0x270] ;  /* 0x00009c00ff147b82 */ /* 0x000f2a0000000a00 */
[----:B------:R-:W2:Y:S01]  /*0190*/  LDG.E.EL.64 R14, desc[UR4][R14.64] ;  /* 0x000000040e0e7981 */ /* 0x000ea2000c2e1b00 */
[----:B-----5:R-:W-:-:S06]  /*01a0*/  IMAD.WIDE R10, R13, 0x4, R10 ;  /* 0x000000040d0a7825 */ /* 0x020fcc00078e020a */
[----:B------:R-:W5:Y:S01]  /*01b0*/  LDG.E.EL.64 R10, desc[UR4][R10.64] ;  /* 0x000000040a0a7981 */ /* 0x000f62000c2e1b00 */
[----:B01----:R-:W-:-:S05]  /*01c0*/  IMAD.WIDE R4, R0, 0x4, R4 ;  /* 0x0000000400047825 */ /* 0x003fca00078e0204 */
[----:B------:R-:W5:Y:S01]  /*01d0*/  LDG.E.64 R8, desc[UR4][R4.64] ;  /* 0x0000000404087981 */ /* 0x000f62000c1e1b00 */
[----:B------:R-:W-:-:S04]  /*01e0*/  IMAD.WIDE R6, R13, 0x4, R6 ;  /* 0x000000040d067825 */ /* 0x000fc800078e0206 */
[C---:B------:R-:W-:Y:S02]  /*01f0*/  IMAD.WIDE R28, R13.reuse, 0x4, R28 ;  /* 0x000000040d1c7825 */ /* 0x040fe400078e021c */
[----:B------:R-:W5:Y:S02]  /*0200*/  LDG.E.EL.64 R6, desc[UR4][R6.64] ;  /* 0x0000000406067981 */ /* 0x000f64000c2e1b00 */
[----:B------:R-:W-:-:S04]  /*0210*/  IMAD.WIDE R22, R13, 0x4, R22 ;  /* 0x000000040d167825 */ /* 0x000fc800078e0216 */
[C---:B---3--:R-:W-:Y:S02]  /*0220*/  IMAD.WIDE R24, R13.reuse, 0x4, R24 ;  /* 0x000000040d187825 */ /* 0x048fe400078e0218 */
[----:B------:R-:W3:Y:S02]  /*0230*/  LDG.E.EL.64 R22, desc[UR4][R22.64] ;  /* 0x0000000416167981 */ /* 0x000ee4000c2e1b00 */
[----:B----4-:R-:W-:Y:S02]  /*0240*/  IMAD.WIDE R20, R13, 0x4, R20 ;  /* 0x000000040d147825 */ /* 0x010fe400078e0214 */
[----:B------:R-:W3:Y:S04]  /*0250*/  LDG.E.EL.64 R24, desc[UR4][R24.64] ;  /* 0x0000000418187981 */ /* 0x000ee8000c2e1b00 */
[----:B------:R-:W4:Y:S01]  /*0260*/  LDG.E.EL.64 R20, desc[UR4][R20.64] ;  /* 0x0000000414147981 */ /* 0x000f22000c2e1b00 */
[----:B--2---:R-:W-:Y:S01]  /*0270*/  FADD R2, R2, 9.9999997473787516356e-06 ;  /* 0x3727c5ac02027421 */ /* 0x004fe20000000000 */
[----:B------:R-:W-:-:S05]  /*0280*/  FADD R3, R3, 9.9999997473787516356e-06 ;  /* 0x3727c5ac03037421 */ /* 0x000fca0000000000 */
[----:B------:R-:W0:Y:S01]  /*0290*/  MUFU.SQRT R2, R2 ;  /* 0x0000000200027308 */ /* 0x000e220000002000 */
[----:B------:R-:W-:Y:S01]  /*02a0*/  FADD R15, R15, 9.9999997473787516356e-06 ;  /* 0x3727c5ac0f0f7421 */ /* 0x000fe20000000000 */
[----:B------:R-:W-:-:S06]  /*02b0*/  FADD R14, R14, 9.9999997473787516356e-06 ;  /* 0x3727c5ac0e0e7421 */ /* 0x000fcc0000000000 */
[----:B------:R-:W1:Y:S08]  /*02c0*/  MUFU.SQRT R3, R3 ;  /* 0x0000000300037308 */ /* 0x000e700000002000 */
[----:B------:R-:W2:Y:S01]  /*02d0*/  MUFU.SQRT R16, R15 ;  /* 0x0000000f00107308 */ /* 0x000ea20000002000 */
[----:B0-----:R-:W-:-:S07]  /*02e0*/  FSETP.GT.AND P6, PT, R2, 8.50705917302346158658e+37, PT ;  /* 0x7e8000000200780b */ /* 0x001fce0003fc4000 */
[----:B------:R-:W0:Y:S01]  /*02f0*/  MUFU.SQRT R14, R14 ;  /* 0x0000000e000e7308 */ /* 0x000e220000002000 */
[C---:B-1----:R-:W-:Y:S02]  /*0300*/  FSETP.GT.AND P5, PT, R3.reuse, 8.50705917302346158658e+37, PT ;  /* 0x7e8000000300780b */ /* 0x042fe40003fa4000 */
[----:B------:R-:W-:Y:S02]  /*0310*/  FSETP.GEU.AND P2, PT, R2, 1.175494350822287508e-38, PT ;  /* 0x008000000200780b */ /* 0x000fe40003f4e000 */
[----:B--2---:R-:W-:Y:S01]  /*0320*/  FSETP.GT.AND P3, PT, R16, 8.50705917302346158658e+37, PT ;  /* 0x7e8000001000780b */ /* 0x004fe20003f64000 */
[----:B------:R-:W-:Y:S01]  /*0330*/  @P6 FMUL R2, R2, 0.25 ;  /* 0x3e80000002026820 */ /* 0x000fe20000400000 */
[----:B------:R-:W-:Y:S02]  /*0340*/  FSETP.GEU.AND P1, PT, R3, 1.175494350822287508e-38, PT ;  /* 0x008000000300780b */ /* 0x000fe40003f2e000 */
[----:B------:R-:W-:Y:S02]  /*0350*/  FSEL R15, R17, 1, P6 ;  /* 0x3f800000110f7808 */ /* 0x000fe40003000000 */
[----:B------:R-:W-:-:S02]  /*0360*/  FSETP.GEU.AND P6, PT, R16, 1.175494350822287508e-38, PT ;  /* 0x008000001000780b */ /* 0x000fc40003fce000 */
[C---:B0-----:R-:W-:Y:S02]  /*0370*/  FSETP.GT.AND P4, PT, R14.reuse, 8.50705917302346158658e+37, PT ;  /* 0x7e8000000e00780b */ /* 0x041fe40003f84000 */
[----:B------:R-:W-:Y:S01]  /*0380*/  FSETP.GEU.AND P0, PT, R14, 1.175494350822287508e-38, PT ;  /* 0x008000000e00780b */ /* 0x000fe20003f0e000 */
[----:B------:R-:W-:Y:S02]  /*0390*/  @P5 FMUL R3, R3, 0.25 ;  /* 0x3e80000003035820 */ /* 0x000fe40000400000 */
[----:B------:R-:W-:Y:S02]  /*03a0*/  @P3 FMUL R16, R16, 0.25 ;  /* 0x3e80000010103820 */ /* 0x000fe40000400000 */
[----:B------:R-:W-:-:S04]  /*03b0*/  @!P1 FMUL R3, R3, 16777216 ;  /* 0x4b80000003039820 */ /* 0x000fc80000400000 */
[----:B------:R-:W-:Y:S02]  /*03c0*/  @!P6 FMUL R16, R16, 16777216 ;  /* 0x4b8000001010e820 */ /* 0x000fe40000400000 */
[----:B------:R-:W-:Y:S01]  /*03d0*/  @P4 FMUL R14, R14, 0.25 ;  /* 0x3e8000000e0e4820 */ /* 0x000fe20000400000 */
[----:B------:R-:W-:Y:S03]  /*03e0*/  MUFU.RCP R3, R3 ;  /* 0x0000000300037308 */ /* 0x000fe60000001000 */
[----:B------:R-:W-:Y:S01]  /*03f0*/  @!P0 FMUL R14, R14, 16777216 ;  /* 0x4b8000000e0e8820 */ /* 0x000fe20000400000 */
[----:B------:R-:W-:-:S04]  /*0400*/  FSEL R12, R17, 1, P5 ;  /* 0x3f800000110c7808 */ /* 0x000fc80002800000 */
[----:B------:R-:W-:Y:S01]  /*0410*/  MUFU.RCP R16, R16 ;  /* 0x0000001000107308 */ /* 0x000fe20000001000 */
[C---:B------:R-:W-:Y:S02]  /*0420*/  FSEL R18, R17.reuse, 1, P4 ;  /* 0x3f80000011127808 */ /* 0x040fe40002000000 */
[----:B------:R-:W-:-:S05]  /*0430*/  FSEL R17, R17, 1, P3 ;  /* 0x3f80000011117808 */ /* 0x000fca0001800000 */
[----:B------:R-:W0:Y:S01]  /*0440*/  MUFU.RCP R27, R14 ;  /* 0x0000000e001b7308 */ /* 0x000e220000001000 */
[----:B------:R-:W-:Y:S01]  /*0450*/  @!P2 FMUL R2, R2, 16777216 ;  /* 0x4b8000000202a820 */ /* 0x000fe20000400000 */
[----:B------:R-:W-:Y:S01]  /*0460*/  @!P1 FMUL R12, R12, 16777216 ;  /* 0x4b8000000c0c9820 */ /* 0x000fe20000400000 */
[----:B------:R-:W-:Y:S01]  /*0470*/  @!P6 FMUL R17, R17, 16777216 ;  /* 0x4b8000001111e820 */ /* 0x000fe20000400000 */
[----:B------:R-:W-:Y:S01]  /*0480*/  @!P0 FMUL R18, R18, 16777216 ;  /* 0x4b80000012128820 */ /* 0x000fe20000400000 */
[----:B-----5:R-:W-:Y:S01]  /*0490*/  FADD R8, R8, R10 ;  /* 0x0000000a08087221 */ /* 0x020fe20000000000 */
[----:B------:R-:W-:Y:S02]  /*04a0*/  FADD R9, R9, R11 ;  /* 0x0000000b09097221 */ /* 0x000fe40000000000 */
[----:B------:R1:W2:Y:S01]  /*04b0*/  MUFU.RCP R26, R2 ;  /* 0x00000002001a7308 */ /* 0x0002a20000001000 */
[----:B------:R-:W5:Y:S01]  /*04c0*/  LDC.64 R10, c[0x0][0x210] ;  /* 0x00008400ff0a7b82 */ /* 0x000f620000000a00 */
[----:B0-----:R-:W-:Y:S01]  /*04d0*/  FMUL R27, R27, R18 ;  /* 0x000000121b1b7220 */ /* 0x001fe20000400000 */
[----:B-1----:R-:W-:Y:S01]  /*04e0*/  FMUL R2, R3, R12 ;  /* 0x0000000c03027220 */ /* 0x002fe20000400000 */
[----:B------:R-:W-:-:S05]  /*04f0*/  FMUL R3, R16, R17 ;  /* 0x0000001110037220 */ /* 0x000fca0000400000 */
[----:B------:R-:W0:Y:S08]  /*0500*/  LDC.64 R18, c[0x0][0x268] ;  /* 0x00009a00ff127b82 */ /* 0x000e300000000a00 */
[----:B------:R-:W1:Y:S01]  /*0510*/  LDC.64 R16, c[0x0][0x238] ;  /* 0x00008e00ff107b82 */ /* 0x000e620000000a00 */
[----:B------:R-:W-:Y:S01]  /*0520*/  @!P2 FMUL R15, R15, 16777216 ;  /* 0x4b8000000f0fa820 */ /* 0x000fe20000400000 */
[----:B-----5:R-:W-:-:S04]  /*0530*/  IMAD.WIDE R10, R0, 0x4, R10 ;  /* 0x00000004000a7825 */ /* 0x020fc800078e020a */
[----:B--2---:R-:W-:Y:S02]  /*0540*/  FMUL R26, R26, R15 ;  /* 0x0000000f1a1a7220 */ /* 0x004fe40000400000 */
[----:B------:R-:W2:Y:S01]  /*0550*/  LDG.E.64 R14, desc[UR4][R10.64] ;  /* 0x000000040a0e7981 */ /* 0x000ea2000c1e1b00 */
[----:B0-----:R-:W-:-:S06]  /*0560*/  IMAD.WIDE R18, R13, 0x4, R18 ;  /* 0x000000040d127825 */ /* 0x001fcc00078e0212 */
[----:B------:R-:W4:Y:S01]  /*0570*/  LDG.E.EL.64 R18, desc[UR4][R18.64] ;  /* 0x0000000412127981 */ /* 0x000f22000c2e1b00 */
[----:B-1----:R-:W-:-:S03]  /*0580*/  IMAD.WIDE R16, R13, 0x4, R16 ;  /* 0x000000040d107825 */ /* 0x002fc600078e0210 */
[----:B------:R-:W2:Y:S04]  /*0590*/  LDG.E.EL.64 R12, desc[UR4][R28.64] ;  /* 0x000000041c0c7981 */ /* 0x000ea8000c2e1b00 */
[----:B------:R-:W5:Y:S01]  /*05a0*/  LDG.E.EL.64 R16, desc[UR4][R16.64] ;  /* 0x0000000410107981 */ /* 0x000f62000c2e1b00 */
[----:B------:R-:W-:-:S04]  /*05b0*/  FADD R6, -R6, R8 ;  /* 0x0000000806067221 */ /* 0x000fc80000000100 */
[----:B------:R-:W-:Y:S01]  /*05c0*/  FMUL R27, R27, R6 ;  /* 0x000000061b1b7220 */ /* 0x000fe20000400000 */
[----:B--2---:R-:W-:Y:S01]  /*05d0*/  FADD R12, R14, R12 ;  /* 0x0000000c0e0c7221 */ /* 0x004fe20000000000 */
[----:B------:R-:W-:Y:S02]  /*05e0*/  FADD R13, R15, R13 ;  /* 0x0000000d0f0d7221 */ /* 0x000fe40000000000 */
[----:B------:R-:W0:Y:S01]  /*05f0*/  LDC.64 R14, c[0x0][0x220] ;  /* 0x00008800ff0e7b82 */ /* 0x000e220000000a00 */
[----:B-----5:R-:W-:Y:S01]  /*0600*/  FADD R6, -R16, R12 ;  /* 0x0000000c10067221 */ /* 0x020fe20000000100 */
[----:B------:R-:W-:-:S03]  /*0610*/  FADD R17, -R17, R13 ;  /* 0x0000000d11117221 */ /* 0x000fc60000000100 */
[----:B------:R-:W-:Y:S01]  /*0620*/  FMUL R29, R26, R6 ;  /* 0x000000061a1d7220 */ /* 0x000fe20000400000 */
[----:B------:R-:W-:Y:S01]  /*0630*/  FADD R6, -R7, R9 ;  /* 0x0000000907067221 */ /* 0x000fe20000000100 */
[----:B------:R-:W-:Y:S01]  /*0640*/  FMUL R2, R2, R17 ;  /* 0x0000001102027220 */ /* 0x000fe20000400000 */
[----:B----4-:R-:W-:Y:S02]  /*0650*/  FFMA R27, R18, R27, R20 ;  /* 0x0000001b121b7223 */ /* 0x010fe40000000014 */
[----:B------:R-:W-:Y:S01]  /*0660*/  FMUL R6, R3, R6 ;  /* 0x0000000603067220 */ /* 0x000fe20000400000 */
[----:B---3--:R-:W-:Y:S01]  /*0670*/  FFMA R22, R22, R29, R24 ;  /* 0x0000001d16167223 */ /* 0x008fe20000000018 */
[----:B------:R-:W-:Y:S02]  /*0680*/  FFMA R2, R23, R2, R25 ;  /* 0x0000000217027223 */ /* 0x000fe40000000019 */
[----:B------:R-:W-:Y:S02]  /*0690*/  FFMA R19, R19, R6, R21 ;  /* 0x0000000613137223 */ /* 0x000fe40000000015 */
[C---:B------:R-:W-:Y:S01]  /*06a0*/  FSETP.GEU.AND P0, PT, R22.reuse, -R27, PT ;  /* 0x8000001b1600720b */ /* 0x040fe20003f0e000 */
[----:B------:R-:W-:Y:S01]  /*06b0*/  FADD R22, R22, R27 ;  /* 0x0000001b16167221 */ /* 0x000fe20000000000 */
[C---:B------:R-:W-:Y:S01]  /*06c0*/  FADD R3, R2.reuse, R19 ;  /* 0x0000001302037221 */ /* 0x040fe20000000000 */
[----:B------:R-:W-:-:S03]  /*06d0*/  FSETP.GEU.AND P1, PT, R2, -R19, PT ;  /* 0x800000130200720b */ /* 0x000fc60003f2e000 */
[----:B------:R-:W-:Y:S01]  /*06e0*/  FSEL R2, R22, RZ, P0 ;  /* 0x000000ff16027208 */ /* 0x000fe20000000000 */
[----:B0-----:R-:W-:Y:S01]  /*06f0*/  IMAD.WIDE R14, R0, 0x4, R14 ;  /* 0x00000004000e7825 */ /* 0x001fe200078e020e */
[----:B------:R-:W-:Y:S01]  /*0700*/  FSEL R3, R3, RZ, P1 ;  /* 0x000000ff03037208 */ /* 0x000fe20000800000 */
[----:B------:R-:W-:Y:S04]  /*0710*/  STG.E.64 desc[UR4][R10.64], R12 ;  /* 0x0000000c0a007986 */ /* 0x000fe8000c101b04 */
[----:B------:R-:W-:Y:S04]  /*0720*/  STG.E.64 desc[UR4][R4.64], R8 ;  /* 0x0000000804007986 */ /* 0x000fe8000c101b04 */
[----:B------:R-:W-:Y:S01]  /*0730*/  STG.E.64 desc[UR4][R14.64], R2 ;  /* 0x000000020e007986 */ /* 0x000fe2000c101b04 */
[----:B------:R-:W-:Y:S05]  /*0740*/  EXIT ;  /* 0x000000000000794d */ /* 0x000fea0003800000 */
.L_x_0:
[----:B------:R-:W-:-:S00]  /*0750*/  BRA `(.L_x_0) ;  /* 0xfffffffc00fc7947 */ /* 0x000fc0000383ffff */
[----:B------:R-:W-:-:S00]  /*0760*/  NOP ;  /* 0x0000000000007918 */ /* 0x000fc00000000000 */
        /* <DEDUP_REMOVED lines=9> */
.L_x_1:


//--------------------- .nv.global.init           --------------------------
	.section	.nv.global.init,"aw",@progbits
.nv.global.init:
	.type		_$_str,@object
	.size		_$_str,(_$_str_$_2 - _$_str)
_$_str:
        /*0000*/ 	.byte	0x5f, 0x5f, 0x43, 0x55, 0x44, 0x41, 0x5f, 0x46, 0x54, 0x5a, 0x00
	.type		_$_str_$_2,@object
	.size		_$_str_$_2,(.L_1 - _$_str_$_2)
_$_str_$_2:
        /*000b*/ 	.byte	0x5f, 0x5f, 0x43, 0x55, 0x44, 0x41, 0x5f, 0x50, 0x52, 0x45, 0x43, 0x5f, 0x53, 0x51, 0x52, 0x54
        /*001b*/ 	.byte	0x00
.L_1:


//--------------------- .nv.constant0.triton_poi_fused__native_batch_norm_legit_no_training_add_convolution_relu_14 --------------------------
	.section	.nv.constant0.triton_poi_fused__native_batch_norm_legit_no_training_add_convolution_relu_14,"a",@progbits
	.sectionflags	@""
	.align	4
.nv.constant0.triton_poi_fused__native_batch_norm_legit_no_training_add_convolution_relu_14:
	.zero		636
